	.headerflags	@"EF_CUDA_TEXMODE_UNIFIED EF_CUDA_64BIT_ADDRESS EF_CUDA_ACCELERATORS EF_CUDA_SM90 EF_CUDA_VIRTUAL_SM(EF_CUDA_SM90)"
	.elftype	@"ET_EXEC"


//--------------------- .nv.info                  --------------------------
	.section	.nv.info,"",@"SHT_CUDA_INFO"
	.align	4


	//----- nvinfo : EIATTR_REGCOUNT
	.align		4
        /*0000*/ 	.byte	0x04, 0x2f
        /*0002*/ 	.short	(.L_1 - .L_0)
	.align		4
.L_0:
        /*0004*/ 	.word	index@(triton_poi_fused__unsafe_index_add_mul_sub_4)
        /*0008*/ 	.word	0x00000014


	//----- nvinfo : EIATTR_MIN_STACK_SIZE
	.align		4
.L_1:
        /*000c*/ 	.byte	0x04, 0x12
        /*000e*/ 	.short	(.L_3 - .L_2)
	.align		4
.L_2:
        /*0010*/ 	.word	index@(triton_poi_fused__unsafe_index_add_mul_sub_4)
        /*0014*/ 	.word	0x00000000


	//----- nvinfo : EIATTR_FRAME_SIZE
	.align		4
.L_3:
        /*0018*/ 	.byte	0x04, 0x11
        /*001a*/ 	.short	(.L_5 - .L_4)
	.align		4
.L_4:
        /*001c*/ 	.word	index@(triton_poi_fused__unsafe_index_add_mul_sub_4)
        /*0020*/ 	.word	0x00000000


	//----- nvinfo : EIATTR_MIN_STACK_SIZE
	.align		4
.L_5:
        /*0024*/ 	.byte	0x04, 0x12
        /*0026*/ 	.short	(.L_7 - .L_6)
	.align		4
.L_6:
        /*0028*/ 	.word	index@(triton_poi_fused__unsafe_index_add_mul_sub_4)
        /*002c*/ 	.word	0x00000000
.L_7:


//--------------------- .nv.info.triton_poi_fused__unsafe_index_add_mul_sub_4 --------------------------
	.section	.nv.info.triton_poi_fused__unsafe_index_add_mul_sub_4,"",@"SHT_CUDA_INFO"
	.sectionflags	@""
	.align	4


	//----- nvinfo : EIATTR_CUDA_API_VERSION
	.align		4
        /*0000*/ 	.byte	0x04, 0x37
        /*0002*/ 	.short	(.L_9 - .L_8)
.L_8:
        /*0004*/ 	.word	0x0000007c


	//----- nvinfo : EIATTR_KPARAM_INFO
	.align		4
.L_9:
        /*0008*/ 	.byte	0x04, 0x17
        /*000a*/ 	.short	(.L_11 - .L_10)
.L_10:
        /*000c*/ 	.word	0x00000000
        /*0010*/ 	.short	0x0006
        /*0012*/ 	.short	0x0030
        /*0014*/ 	.byte	0x00, 0xf0, 0x11, 0x00


	//----- nvinfo : EIATTR_KPARAM_INFO
	.align		4
.L_11:
        /*0018*/ 	.byte	0x04, 0x17
        /*001a*/ 	.short	(.L_13 - .L_12)
.L_12:
        /*001c*/ 	.word	0x00000000
        /*0020*/ 	.short	0x0005
        /*0022*/ 	.short	0x0028
        /*0024*/ 	.byte	0x00, 0xf4, 0x21, 0x00


	//----- nvinfo : EIATTR_KPARAM_INFO
	.align		4
.L_13:
        /*0028*/ 	.byte	0x04, 0x17
        /*002a*/ 	.short	(.L_15 - .L_14)
.L_14:
        /*002c*/ 	.word	0x00000000
        /*0030*/ 	.short	0x0004
        /*0032*/ 	.short	0x0020
        /*0034*/ 	.byte	0x00, 0xf4, 0x21, 0x00


	//----- nvinfo : EIATTR_KPARAM_INFO
	.align		4
.L_15:
        /*0038*/ 	.byte	0x04, 0x17
        /*003a*/ 	.short	(.L_17 - .L_16)
.L_16:
        /*003c*/ 	.word	0x00000000
        /*0040*/ 	.short	0x0003
        /*0042*/ 	.short	0x0018
        /*0044*/ 	.byte	0x00, 0xf4, 0x21, 0x00


	//----- nvinfo : EIATTR_KPARAM_INFO
	.align		4
.L_17:
        /*0048*/ 	.byte	0x04, 0x17
        /*004a*/ 	.short	(.L_19 - .L_18)
.L_18:
        /*004c*/ 	.word	0x00000000
        /*0050*/ 	.short	0x0002
        /*0052*/ 	.short	0x0010
        /*0054*/ 	.byte	0x00, 0xf4, 0x21, 0x00


	//----- nvinfo : EIATTR_KPARAM_INFO
	.align		4
.L_19:
        /*0058*/ 	.byte	0x04, 0x17
        /*005a*/ 	.short	(.L_21 - .L_20)
.L_20:
        /*005c*/ 	.word	0x00000000
        /*0060*/ 	.short	0x0001
        /*0062*/ 	.short	0x0008
        /*0064*/ 	.byte	0x00, 0xf4, 0x21, 0x00


	//----- nvinfo : EIATTR_KPARAM_INFO
	.align		4
.L_21:
        /*0068*/ 	.byte	0x04, 0x17
        /*006a*/ 	.short	(.L_23 - .L_22)
.L_22:
        /*006c*/ 	.word	0x00000000
        /*0070*/ 	.short	0x0000
        /*0072*/ 	.short	0x0000
        /*0074*/ 	.byte	0x00, 0xf4, 0x21, 0x00


	//----- nvinfo : EIATTR_SPARSE_MMA_MASK
	.align		4
.L_23:
        /*0078*/ 	.byte	0x03, 0x50
        /*007a*/ 	.short	0x0000


	//----- nvinfo : EIATTR_MAXREG_COUNT
	.align		4
        /*007c*/ 	.byte	0x03, 0x1b
        /*007e*/ 	.short	0x00ff


	//----- nvinfo : EIATTR_EXIT_INSTR_OFFSETS
	.align		4
        /*0080*/ 	.byte	0x04, 0x1c
        /*0082*/ 	.short	(.L_25 - .L_24)


	//   ....[0]....
.L_24:
        /*0084*/ 	.word	0x000003f0


	//   ....[1]....
        /*0088*/ 	.word	0x00000410


	//----- nvinfo : EIATTR_REQNTID
	.align		4
.L_25:
        /*008c*/ 	.byte	0x04, 0x10
        /*008e*/ 	.short	(.L_27 - .L_26)
.L_26:
        /*0090*/ 	.word	0x00000080
        /*0094*/ 	.word	0x00000001
        /*0098*/ 	.word	0x00000001


	//----- nvinfo : EIATTR_CBANK_PARAM_SIZE
	.align		4
.L_27:
        /*009c*/ 	.byte	0x03, 0x19
        /*009e*/ 	.short	0x0034


	//----- nvinfo : EIATTR_PARAM_CBANK
	.align		4
        /*00a0*/ 	.byte	0x04, 0x0a
        /*00a2*/ 	.short	(.L_29 - .L_28)
	.align		4
.L_28:
        /*00a4*/ 	.word	index@(.nv.constant0.triton_poi_fused__unsafe_index_add_mul_sub_4)
        /*00a8*/ 	.short	0x0210
        /*00aa*/ 	.short	0x0034


	//----- nvinfo : EIATTR_SW_WAR
	.align		4
.L_29:
        /*00ac*/ 	.byte	0x04, 0x36
        /*00ae*/ 	.short	(.L_31 - .L_30)
.L_30:
        /*00b0*/ 	.word	0x00000008
.L_31:


//--------------------- .nv.callgraph             --------------------------
	.section	.nv.callgraph,"",@"SHT_CUDA_CALLGRAPH"
	.align	4
	.sectionentsize	8
	.align		4
        /*0000*/ 	.word	0x00000000
	.align		4
        /*0004*/ 	.word	0xffffffff
	.align		4
        /*0008*/ 	.word	0x00000000
	.align		4
        /*000c*/ 	.word	0xfffffffe
	.align		4
        /*0010*/ 	.word	0x00000000
	.align		4
        /*0014*/ 	.word	0xfffffffd
	.align		4
        /*0018*/ 	.word	0x00000000
	.align		4
        /*001c*/ 	.word	0xfffffffc


//--------------------- .text.triton_poi_fused__unsafe_index_add_mul_sub_4 --------------------------
	.section	.text.triton_poi_fused__unsafe_index_add_mul_sub_4,"ax",@progbits
	.align	128
        .global         triton_poi_fused__unsafe_index_add_mul_sub_4
        .type           triton_poi_fused__unsafe_index_add_mul_sub_4,@function
        .size           triton_poi_fused__unsafe_index_add_mul_sub_4,(.L_x_1 - triton_poi_fused__unsafe_index_add_mul_sub_4)
        .other          triton_poi_fused__unsafe_index_add_mul_sub_4,@"STO_CUDA_ENTRY STV_DEFAULT"
triton_poi_fused__unsafe_index_add_mul_sub_4:
.text.triton_poi_fused__unsafe_index_add_mul_sub_4:
[----:B------:R-:W0:Y:S02]  /*0000*/  LDC R1, c[0x0][0x28] ;  /* 0x00000a00ff017b82 */ /* 0x000e240000000800 */
[----:B------:R-:W1:Y:S01]  /*0010*/  S2R R3, SR_TID.X ;  /* 0x0000000000037919 */ /* 0x000e620000002100 */
[----:B------:R-:W2:Y:S01]  /*0020*/  LDC.64 R12, c[0x0][0x210] ;  /* 0x00008400ff0c7b82 */ /* 0x000ea20000000a00 */
[----:B------:R-:W-:Y:S01]  /*0030*/  CS2R R8, SRZ ;  /* 0x0000000000087805 */ /* 0x000fe2000001ff00 */
[----:B------:R-:W-:Y:S01]  /*0040*/  ULDC.64 UR4, c[0x0][0x208] ;  /* 0x0000820000047ab9 */ /* 0x000fe20000000a00 */
[----:B------:R-:W3:Y:S05]  /*0050*/  S2R R2, SR_CTAID.X ;  /* 0x0000000000027919 */ /* 0x000eea0000002500 */
[----:B------:R-:W4:Y:S08]  /*0060*/  LDC.64 R4, c[0x0][0x218] ;  /* 0x00008600ff047b82 */ /* 0x000f300000000a00 */
[----:B------:R-:W5:Y:S01]  /*0070*/  LDC.64 R14, c[0x0][0x228] ;  /* 0x00008a00ff0e7b82 */ /* 0x000f620000000a00 */
[----:B------:R-:W-:Y:S01]  /*0080*/  CS2R R10, SRZ ;  /* 0x00000000000a7805 */ /* 0x000fe2000001ff00 */
[----:B------:R-:W-:Y:S01]  /*0090*/  ULDC.64 UR6, c[0x0][0x220] ;  /* 0x0000880000067ab9 */ /* 0x000fe20000000a00 */
[----:B-1----:R-:W-:-:S05]  /*00a0*/  LOP3.LUT R3, R3, 0x7f, RZ, 0xc0, !PT ;  /* 0x0000007f03037812 */ /* 0x002fca00078ec0ff */
[----:B---3--:R-:W-:-:S05]  /*00b0*/  IMAD R0, R2, 0x80, R3 ;  /* 0x0000008002007824 */ /* 0x008fca00078e0203 */
[----:B------:R-:W-:Y:S02]  /*00c0*/  SHF.R.S32.HI R3, RZ, 0x1f, R0 ;  /* 0x0000001fff037819 */ /* 0x000fe40000011400 */
[----:B------:R-:W-:Y:S02]  /*00d0*/  ISETP.GE.AND P0, PT, R0, 0x100, PT ;  /* 0x000001000000780c */ /* 0x000fe40003f06270 */
[----:B------:R-:W-:-:S04]  /*00e0*/  LEA.HI R3, R3, R0, RZ, 0x2 ;  /* 0x0000000003037211 */ /* 0x000fc800078f10ff */
[----:B------:R-:W-:Y:S02]  /*00f0*/  SHF.R.S32.HI R6, RZ, 0x2, R3 ;  /* 0x00000002ff067819 */ /* 0x000fe40000011403 */
[----:B------:R-:W-:Y:S02]  /*0100*/  LOP3.LUT R3, R3, 0xfffffffc, RZ, 0xc0, !PT ;  /* 0xfffffffc03037812 */ /* 0x000fe400078ec0ff */
[----:B------:R-:W-:-:S04]  /*0110*/  LEA.HI R7, R6, R6, RZ, 0x2 ;  /* 0x0000000606077211 */ /* 0x000fc800078f10ff */
[----:B------:R-:W-:-:S05]  /*0120*/  LOP3.LUT R7, R7, 0xfffffffc, RZ, 0xc0, !PT ;  /* 0xfffffffc07077812 */ /* 0x000fca00078ec0ff */
[----:B------:R-:W-:-:S04]  /*0130*/  IMAD.IADD R7, R6, 0x1, -R7 ;  /* 0x0000000106077824 */ /* 0x000fc800078e0a07 */
[----:B--2---:R-:W-:-:S05]  /*0140*/  IMAD.WIDE R12, R7, 0x8, R12 ;  /* 0x00000008070c7825 */ /* 0x004fca00078e020c */
[----:B------:R-:W2:Y:S01]  /*0150*/  @!P0 LDG.E.EL.64 R8, desc[UR4][R12.64] ;  /* 0x000000040c088981 */ /* 0x000ea2000c2e1b00 */
[----:B------:R-:W-:Y:S01]  /*0160*/  IMAD.IADD R3, R0, 0x1, -R3 ;  /* 0x0000000100037824 */ /* 0x000fe200078e0a03 */
[----:B------:R-:W-:-:S03]  /*0170*/  CS2R R6, SRZ ;  /* 0x0000000000067805 */ /* 0x000fc6000001ff00 */
[----:B----4-:R-:W-:-:S04]  /*0180*/  IMAD.WIDE R4, R3, 0x8, R4 ;  /* 0x0000000803047825 */ /* 0x010fc800078e0204 */
[C---:B-----5:R-:W-:Y:S01]  /*0190*/  IMAD.WIDE R14, R3.reuse, 0x8, R14 ;  /* 0x00000008030e7825 */ /* 0x060fe200078e020e */
[----:B------:R1:W3:Y:S04]  /*01a0*/  @!P0 LDG.E.EL.64 R10, desc[UR4][R4.64] ;  /* 0x00000004040a8981 */ /* 0x0002e8000c2e1b00 */
[----:B------:R-:W4:Y:S01]  /*01b0*/  @!P0 LDG.E.EL.64 R6, desc[UR4][R14.64] ;  /* 0x000000040e068981 */ /* 0x000f22000c2e1b00 */
[----:B------:R-:W-:Y:S01]  /*01c0*/  SHF.R.S32.HI R16, RZ, 0x18, R2 ;  /* 0x00000018ff107819 */ /* 0x000fe20000011402 */
[----:B-1----:R-:W1:Y:S02]  /*01d0*/  LDC.64 R4, c[0x0][0x230] ;  /* 0x00008c00ff047b82 */ /* 0x002e640000000a00 */
[----:B-1----:R-:W-:Y:S01]  /*01e0*/  IMAD.WIDE R4, R3, 0x4, R4 ;  /* 0x0000000403047825 */ /* 0x002fe200078e0204 */
[----:B--2---:R-:W-:-:S04]  /*01f0*/  SHF.R.U32.HI R17, RZ, 0x1d, R9 ;  /* 0x0000001dff117819 */ /* 0x004fc80000011609 */
[----:B------:R-:W-:-:S04]  /*0200*/  LOP3.LUT R17, R17, 0x4, RZ, 0xc0, !PT ;  /* 0x0000000411117812 */ /* 0x000fc800078ec0ff */
[----:B------:R-:W-:Y:S02]  /*0210*/  IADD3 R12, P1, R8, R17, RZ ;  /* 0x00000011080c7210 */ /* 0x000fe40007f3e0ff */
[C---:B---3--:R-:W-:Y:S02]  /*0220*/  LEA R13, P2, R10.reuse, UR6, 0x2 ;  /* 0x000000060a0d7c11 */ /* 0x048fe4000f8410ff */
[----:B------:R-:W-:Y:S01]  /*0230*/  SHF.R.U32.HI R8, RZ, 0x1b, R11 ;  /* 0x0000001bff087819 */ /* 0x000fe2000001160b */
[----:B------:R-:W-:Y:S01]  /*0240*/  IMAD.X R9, RZ, RZ, R9, P1 ;  /* 0x000000ffff097224 */ /* 0x000fe200008e0609 */
[----:B----4-:R-:W-:Y:S02]  /*0250*/  SHF.R.U32.HI R2, RZ, 0x1b, R7 ;  /* 0x0000001bff027819 */ /* 0x010fe40000011607 */
[----:B------:R-:W-:Y:S02]  /*0260*/  LEA.HI.X R10, R10, UR7, R11, 0x2, P2 ;  /* 0x000000070a0a7c11 */ /* 0x000fe400090f140b */
[C---:B------:R-:W-:Y:S01]  /*0270*/  SHF.L.U64.HI R14, R12.reuse, 0x4, R9 ;  /* 0x000000040c0e7819 */ /* 0x040fe20000010209 */
[----:B------:R-:W-:Y:S01]  /*0280*/  IMAD.SHL.U32 R12, R12, 0x10, RZ ;  /* 0x000000100c0c7824 */ /* 0x000fe200078e00ff */
[----:B------:R-:W-:-:S02]  /*0290*/  LEA R11, P3, R6, UR6, 0x2 ;  /* 0x00000006060b7c11 */ /* 0x000fc4000f8610ff */
[----:B------:R-:W-:Y:S02]  /*02a0*/  LOP3.LUT R2, R2, 0x10, RZ, 0xc0, !PT ;  /* 0x0000001002027812 */ /* 0x000fe400078ec0ff */
[----:B------:R-:W-:Y:S02]  /*02b0*/  LOP3.LUT R8, R8, 0x10, RZ, 0xc0, !PT ;  /* 0x0000001008087812 */ /* 0x000fe400078ec0ff */
[----:B------:R-:W-:Y:S02]  /*02c0*/  SGXT R9, R16, 0x1 ;  /* 0x000000011009781a */ /* 0x000fe40000000200 */
[----:B------:R-:W-:Y:S02]  /*02d0*/  LEA.HI.X R7, R6, UR7, R7, 0x2, P3 ;  /* 0x0000000706077c11 */ /* 0x000fe400098f1407 */
[C---:B------:R-:W-:Y:S02]  /*02e0*/  IADD3 R6, P3, P4, R12.reuse, R11, R2 ;  /* 0x0000000b0c067210 */ /* 0x040fe40007c7e002 */
[----:B------:R-:W-:-:S02]  /*02f0*/  IADD3 R8, P2, P1, R12, R13, R8 ;  /* 0x0000000d0c087210 */ /* 0x000fc4000795e008 */
[----:B------:R-:W-:Y:S02]  /*0300*/  CS2R R12, SRZ ;  /* 0x00000000000c7805 */ /* 0x000fe4000001ff00 */
[----:B------:R-:W-:Y:S02]  /*0310*/  LEA.HI R2, R9, R0, RZ, 0x4 ;  /* 0x0000000009027211 */ /* 0x000fe400078f20ff */
[C---:B------:R-:W-:Y:S02]  /*0320*/  IADD3.X R9, R14.reuse, R10, RZ, P2, P1 ;  /* 0x0000000a0e097210 */ /* 0x040fe400017e24ff */
[----:B------:R-:W-:Y:S02]  /*0330*/  IADD3.X R7, R14, R7, RZ, P3, P4 ;  /* 0x000000070e077210 */ /* 0x000fe40001fe84ff */
[----:B------:R-:W-:Y:S01]  /*0340*/  LOP3.LUT R11, R2, 0xfffffff0, RZ, 0xc0, !PT ;  /* 0xfffffff0020b7812 */ /* 0x000fe200078ec0ff */
[----:B------:R-:W-:Y:S01]  /*0350*/  IMAD.MOV.U32 R10, RZ, RZ, RZ ;  /* 0x000000ffff0a7224 */ /* 0x000fe200078e00ff */
[----:B------:R-:W1:Y:S03]  /*0360*/  LDC.64 R2, c[0x0][0x238] ;  /* 0x00008e00ff027b82 */ /* 0x000e660000000a00 */
[----:B------:R-:W-:-:S02]  /*0370*/  IMAD.WIDE R8, R11, 0x4, R8 ;  /* 0x000000040b087825 */ /* 0x000fc400078e0208 */
[----:B------:R-:W2:Y:S02]  /*0380*/  @!P0 LDG.E.EL R10, desc[UR4][R4.64] ;  /* 0x00000004040a8981 */ /* 0x000ea4000c2e1900 */
[----:B------:R-:W-:Y:S02]  /*0390*/  IMAD.WIDE R6, R11, 0x4, R6 ;  /* 0x000000040b067825 */ /* 0x000fe400078e0206 */
[----:B------:R-:W3:Y:S04]  /*03a0*/  @!P0 LDG.E.EL R13, desc[UR4][R8.64] ;  /* 0x00000004080d8981 */ /* 0x000ee8000c2e1900 */
[----:B------:R-:W3:Y:S01]  /*03b0*/  @!P0 LDG.E.EL R12, desc[UR4][R6.64] ;  /* 0x00000004060c8981 */ /* 0x000ee2000c2e1900 */
[----:B-1----:R-:W-:-:S04]  /*03c0*/  IMAD.WIDE R2, R0, 0x4, R2 ;  /* 0x0000000400027825 */ /* 0x002fc800078e0202 */
[----:B---3--:R-:W-:-:S04]  /*03d0*/  FADD R12, R12, -R13 ;  /* 0x8000000d0c0c7221 */ /* 0x008fc80000000000 */
[----:B--2---:R-:W-:Y:S01]  /*03e0*/  FFMA R13, R12, R10, R13 ;  /* 0x0000000a0c0d7223 */ /* 0x004fe2000000000d */
[----:B------:R-:W-:Y:S06]  /*03f0*/  @P0 EXIT ;  /* 0x000000000000094d */ /* 0x000fec0003800000 */
[----:B------:R-:W-:Y:S01]  /*0400*/  STG.E desc[UR4][R2.64], R13 ;  /* 0x0000000d02007986 */ /* 0x000fe2000c101904 */
[----:B------:R-:W-:Y:S05]  /*0410*/  EXIT ;  /* 0x000000000000794d */ /* 0x000fea0003800000 */
.L_x_0:
[----:B------:R-:W-:-:S00]  /*0420*/  BRA `(.L_x_0) ;  /* 0xfffffffc00fc7947 */ /* 0x000fc0000383ffff */
[----:B------:R-:W-:-:S00]  /*0430*/  NOP ;  /* 0x0000000000007918 */ /* 0x000fc00000000000 */
        /* <DEDUP_REMOVED lines=12> */
.L_x_1:


//--------------------- .nv.constant0.triton_poi_fused__unsafe_index_add_mul_sub_4 --------------------------
	.section	.nv.constant0.triton_poi_fused__unsafe_index_add_mul_sub_4,"a",@progbits
	.sectionflags	@""
	.align	4
.nv.constant0.triton_poi_fused__unsafe_index_add_mul_sub_4:
	.zero		580
